//
// Generated by NVIDIA NVVM Compiler
//
// Compiler Build ID: CL-36424714
// Cuda compilation tools, release 13.0, V13.0.88
// Based on NVVM 20.0.0
//

.version 9.0
.target sm_100
.address_size 64

	// .globl	ni_rope

.visible .entry ni_rope(
	.param .u64 .ptr .align 1 ni_rope_param_0,
	.param .u64 .ptr .align 1 ni_rope_param_1,
	.param .u32 ni_rope_param_2,
	.param .f32 ni_rope_param_3
)
{


	ret;

}


// ===== COMPILED SASS (sm_100) =====

	.target	sm_100

	.elftype	@"ET_EXEC"


//--------------------- .note.nv.tkinfo           --------------------------
	.section	.note.nv.tkinfo,"",@"SHT_NOTE"
	.sectionflags	@"SHF_NOTE_NV_TKINFO"
	.tkinfo
        /*0018*/ 	.word	0x00000002
        /*0030*/ 	.string	""
        /*0030*/ 	.string	"ptxas"
        /*0030*/ 	.string	"Cuda compilation tools, release 13.0, V13.0.88"
        /*0030*/ 	.string	"Build cuda_13.0.r13.0/compiler.36424714_0"
        /*0030*/ 	.string	"-arch sm_100 -m 64 "



//--------------------- .note.nv.cuinfo           --------------------------
	.section	.note.nv.cuinfo,"",@"SHT_NOTE"
	.sectionflags	@"SHF_NOTE_NV_CUINFO"
        /*0018*/ 	.short	0x0002
        /*001a*/ 	.short	0x0064
        /*001c*/ 	.short	0x0082
	.zero		2


//--------------------- .nv.info                  --------------------------
	.section	.nv.info,"",@"SHT_CUDA_INFO"
	.align	4


	//----- nvinfo : EIATTR_REGCOUNT
	.align		4
        /*0000*/ 	.byte	0x04, 0x2f
        /*0002*/ 	.short	(.L_1 - .L_0)
	.align		4
.L_0:
        /*0004*/ 	.word	index@(ni_rope)
        /*0008*/ 	.word	0x00000004


	//----- nvinfo : EIATTR_FRAME_SIZE
	.align		4
.L_1:
        /*000c*/ 	.byte	0x04, 0x11
        /*000e*/ 	.short	(.L_3 - .L_2)
	.align		4
.L_2:
        /*0010*/ 	.word	index@(ni_rope)
        /*0014*/ 	.word	0x00000000


	//----- nvinfo : EIATTR_MIN_STACK_SIZE
	.align		4
.L_3:
        /*0018*/ 	.byte	0x04, 0x12
        /*001a*/ 	.short	(.L_5 - .L_4)
	.align		4
.L_4:
        /*001c*/ 	.word	index@(ni_rope)
        /*0020*/ 	.word	0x00000000
.L_5:


//--------------------- .nv.compat                --------------------------
	.section	.nv.compat,"",@"SHT_CUDA_COMPAT_INFO"
	.align	4
        /*0000*/ 	.byte	0x02, 0x09, 0x00, 0x00, 0x02, 0x02, 0x01, 0x00, 0x02, 0x05, 0x05, 0x00, 0x03, 0x07, 0x01, 0x01
        /*0010*/ 	.byte	0x02, 0x03, 0x00, 0x00, 0x02, 0x06, 0x01, 0x00, 0x04, 0x0b, 0x08, 0x00, 0x09, 0x00, 0x00, 0x00
        /*0020*/ 	.byte	0x00, 0x00, 0x00, 0x00


//--------------------- .nv.info.ni_rope          --------------------------
	.section	.nv.info.ni_rope,"",@"SHT_CUDA_INFO"
	.sectionflags	@""
	.align	4


	//----- nvinfo : EIATTR_CUDA_API_VERSION
	.align		4
        /*0000*/ 	.byte	0x04, 0x37
        /*0002*/ 	.short	(.L_7 - .L_6)
.L_6:
        /*0004*/ 	.word	0x00000082


	//----- nvinfo : EIATTR_KPARAM_INFO
	.align		4
.L_7:
        /*0008*/ 	.byte	0x04, 0x17
        /*000a*/ 	.short	(.L_9 - .L_8)
.L_8:
        /*000c*/ 	.word	0x00000000
        /*0010*/ 	.short	0x0003
        /*0012*/ 	.short	0x0014
        /*0014*/ 	.byte	0x00, 0xf0, 0x11, 0x00


	//----- nvinfo : EIATTR_KPARAM_INFO
	.align		4
.L_9:
        /*0018*/ 	.byte	0x04, 0x17
        /*001a*/ 	.short	(.L_11 - .L_10)
.L_10:
        /*001c*/ 	.word	0x00000000
        /*0020*/ 	.short	0x0002
        /*0022*/ 	.short	0x0010
        /*0024*/ 	.byte	0x00, 0xf0, 0x11, 0x00


	//----- nvinfo : EIATTR_KPARAM_INFO
	.align		4
.L_11:
        /*0028*/ 	.byte	0x04, 0x17
        /*002a*/ 	.short	(.L_13 - .L_12)
.L_12:
        /*002c*/ 	.word	0x00000000
        /*0030*/ 	.short	0x0001
        /*0032*/ 	.short	0x0008
        /*0034*/ 	.byte	0x00, 0xf5, 0x21, 0x00


	//----- nvinfo : EIATTR_KPARAM_INFO
	.align		4
.L_13:
        /*0038*/ 	.byte	0x04, 0x17
        /*003a*/ 	.short	(.L_15 - .L_14)
.L_14:
        /*003c*/ 	.word	0x00000000
        /*0040*/ 	.short	0x0000
        /*0042*/ 	.short	0x0000
        /*0044*/ 	.byte	0x00, 0xf5, 0x21, 0x00


	//----- nvinfo : EIATTR_SPARSE_MMA_MASK
	.align		4
.L_15:
        /*0048*/ 	.byte	0x03, 0x50
        /*004a*/ 	.short	0x0000


	//----- nvinfo : EIATTR_MAXREG_COUNT
	.align		4
        /*004c*/ 	.byte	0x03, 0x1b
        /*004e*/ 	.short	0x00ff


	//----- nvinfo : EIATTR_MERCURY_ISA_VERSION
	.align		4
        /*0050*/ 	.byte	0x03, 0x5f
        /*0052*/ 	.short	0x0101


	//----- nvinfo : EIATTR_VRC_CTA_INIT_COUNT
	.align		4
        /*0054*/ 	.byte	0x02, 0x4a
	.zero		1
	.zero		1


	//----- nvinfo : EIATTR_EXIT_INSTR_OFFSETS
	.align		4
        /*0058*/ 	.byte	0x04, 0x1c
        /*005a*/ 	.short	(.L_17 - .L_16)


	//   ....[0]....
.L_16:
        /*005c*/ 	.word	0x00000010


	//----- nvinfo : EIATTR_CBANK_PARAM_SIZE
	.align		4
.L_17:
        /*0060*/ 	.byte	0x03, 0x19
        /*0062*/ 	.short	0x0018


	//----- nvinfo : EIATTR_PARAM_CBANK
	.align		4
        /*0064*/ 	.byte	0x04, 0x0a
        /*0066*/ 	.short	(.L_19 - .L_18)
	.align		4
.L_18:
        /*0068*/ 	.word	index@(.nv.constant0.ni_rope)
        /*006c*/ 	.short	0x0380
        /*006e*/ 	.short	0x0018


	//----- nvinfo : EIATTR_SW_WAR
	.align		4
.L_19:
        /*0070*/ 	.byte	0x04, 0x36
        /*0072*/ 	.short	(.L_21 - .L_20)
.L_20:
        /*0074*/ 	.word	0x00000008
.L_21:


//--------------------- .nv.callgraph             --------------------------
	.section	.nv.callgraph,"",@"SHT_CUDA_CALLGRAPH"
	.align	4
	.sectionentsize	8
	.align		4
        /*0000*/ 	.word	0x00000000
	.align		4
        /*0004*/ 	.word	0xffffffff
	.align		4
        /*0008*/ 	.word	0x00000000
	.align		4
        /*000c*/ 	.word	0xfffffffe
	.align		4
        /*0010*/ 	.word	0x00000000
	.align		4
        /*0014*/ 	.word	0xfffffffd
	.align		4
        /*0018*/ 	.word	0x00000000
	.align		4
        /*001c*/ 	.word	0xfffffffc


//--------------------- .text.ni_rope             --------------------------
	.section	.text.ni_rope,"ax",@progbits
	.align	128
        .global         ni_rope
        .type           ni_rope,@function
        .size           ni_rope,(.L_x_1 - ni_rope)
        .other          ni_rope,@"STO_CUDA_ENTRY STV_DEFAULT"
ni_rope:
.text.ni_rope:
[----:B------:R-:W-:Y:S01]  /*0000*/  LDC R1, c[0x0][0x37c] ;  /* 0x0000df00ff017b82 */ /* 0x000fe20000000800 */
[----:B------:R-:W-:Y:S05]  /*0010*/  EXIT ;  /* 0x000000000000794d */ /* 0x000fea0003800000 */
.L_x_0:
[----:B------:R-:W-:-:S00]  /*0020*/  BRA `(.L_x_0) ;  /* 0xfffffffc00fc7947 */ /* 0x000fc0000383ffff */
[----:B------:R-:W-:-:S00]  /*0030*/  NOP ;  /* 0x0000000000007918 */ /* 0x000fc00000000000 */
        /* <DEDUP_REMOVED lines=12> */
.L_x_1:


//--------------------- .nv.shared.reserved.0     --------------------------
	.section	.nv.shared.reserved.0,"aw",@nobits
	.weak		__nv_reservedSMEM_offset_0_alias
	.size		__nv_reservedSMEM_offset_0_alias, 0, 64
	.other		__nv_reservedSMEM_offset_0_alias,@"STO_CUDA_RESERVED_SHARED STV_DEFAULT"
__nv_reservedSMEM_offset_0_alias:
	.zero		0
	.zero		64


//--------------------- .nv.constant0.ni_rope     --------------------------
	.section	.nv.constant0.ni_rope,"a",@progbits
	.sectionflags	@""
	.align	4
.nv.constant0.ni_rope:
	.zero		920


//--------------------- SYMBOLS --------------------------

	.type		.nv.reservedSmem.offset0,@object
	.size		.nv.reservedSmem.offset0,0x4
